//
// Generated by NVIDIA NVVM Compiler
//
// Compiler Build ID: CL-36424714
// Cuda compilation tools, release 13.0, V13.0.88
// Based on NVVM 20.0.0
//

.version 9.0
.target sm_100
.address_size 64

	// .globl	_Z15gpu_matrix_multPfS_S_iii
// _ZZ18shared_matrix_multPfS_S_iiiE2As has been demoted
// _ZZ18shared_matrix_multPfS_S_iiiE2Bs has been demoted

.visible .entry _Z15gpu_matrix_multPfS_S_iii(
	.param .u64 .ptr .align 1 _Z15gpu_matrix_multPfS_S_iii_param_0,
	.param .u64 .ptr .align 1 _Z15gpu_matrix_multPfS_S_iii_param_1,
	.param .u64 .ptr .align 1 _Z15gpu_matrix_multPfS_S_iii_param_2,
	.param .u32 _Z15gpu_matrix_multPfS_S_iii_param_3,
	.param .u32 _Z15gpu_matrix_multPfS_S_iii_param_4,
	.param .u32 _Z15gpu_matrix_multPfS_S_iii_param_5
)
{
	.reg .pred 	%p<13>;
	.reg .b32 	%r<43>;
	.reg .b32 	%f<68>;
	.reg .b64 	%rd<53>;

	ld.param.u64 	%rd7, [_Z15gpu_matrix_multPfS_S_iii_param_0];
	ld.param.u64 	%rd8, [_Z15gpu_matrix_multPfS_S_iii_param_1];
	ld.param.u64 	%rd6, [_Z15gpu_matrix_multPfS_S_iii_param_2];
	ld.param.u32 	%r20, [_Z15gpu_matrix_multPfS_S_iii_param_3];
	ld.param.u32 	%r18, [_Z15gpu_matrix_multPfS_S_iii_param_4];
	ld.param.u32 	%r19, [_Z15gpu_matrix_multPfS_S_iii_param_5];
	cvta.to.global.u64 	%rd1, %rd8;
	cvta.to.global.u64 	%rd2, %rd7;
	mov.u32 	%r22, %ctaid.y;
	mov.u32 	%r23, %ntid.y;
	mov.u32 	%r24, %tid.y;
	mad.lo.s32 	%r25, %r22, %r23, %r24;
	mov.u32 	%r26, %ctaid.x;
	mov.u32 	%r27, %ntid.x;
	mov.u32 	%r28, %tid.x;
	mad.lo.s32 	%r2, %r26, %r27, %r28;
	setp.ge.s32 	%p1, %r2, %r19;
	setp.ge.s32 	%p2, %r25, %r20;
	or.pred  	%p3, %p1, %p2;
	@%p3 bra 	$L__BB0_14;
	setp.lt.s32 	%p4, %r18, 1;
	mov.f32 	%f67, 0f00000000;
	@%p4 bra 	$L__BB0_13;
	mul.lo.s32 	%r3, %r18, %r25;
	and.b32  	%r4, %r18, 7;
	setp.lt.u32 	%p5, %r18, 8;
	mov.f32 	%f67, 0f00000000;
	mov.b32 	%r41, 0;
	@%p5 bra 	$L__BB0_5;
	and.b32  	%r41, %r18, 2147483640;
	neg.s32 	%r39, %r41;
	shl.b32 	%r7, %r19, 3;
	mul.wide.u32 	%rd9, %r3, 4;
	add.s64 	%rd10, %rd9, %rd2;
	add.s64 	%rd52, %rd10, 16;
	mov.f32 	%f67, 0f00000000;
	mul.wide.s32 	%rd13, %r19, 4;
	mov.u32 	%r38, %r2;
$L__BB0_4:
	.pragma "nounroll";
	ld.global.f32 	%f17, [%rd52+-16];
	mul.wide.s32 	%rd11, %r38, 4;
	add.s64 	%rd12, %rd1, %rd11;
	ld.global.f32 	%f18, [%rd12];
	fma.rn.f32 	%f19, %f17, %f18, %f67;
	ld.global.f32 	%f20, [%rd52+-12];
	add.s64 	%rd14, %rd12, %rd13;
	ld.global.f32 	%f21, [%rd14];
	fma.rn.f32 	%f22, %f20, %f21, %f19;
	ld.global.f32 	%f23, [%rd52+-8];
	add.s64 	%rd15, %rd14, %rd13;
	ld.global.f32 	%f24, [%rd15];
	fma.rn.f32 	%f25, %f23, %f24, %f22;
	ld.global.f32 	%f26, [%rd52+-4];
	add.s64 	%rd16, %rd15, %rd13;
	ld.global.f32 	%f27, [%rd16];
	fma.rn.f32 	%f28, %f26, %f27, %f25;
	ld.global.f32 	%f29, [%rd52];
	add.s64 	%rd17, %rd16, %rd13;
	ld.global.f32 	%f30, [%rd17];
	fma.rn.f32 	%f31, %f29, %f30, %f28;
	ld.global.f32 	%f32, [%rd52+4];
	add.s64 	%rd18, %rd17, %rd13;
	ld.global.f32 	%f33, [%rd18];
	fma.rn.f32 	%f34, %f32, %f33, %f31;
	ld.global.f32 	%f35, [%rd52+8];
	add.s64 	%rd19, %rd18, %rd13;
	ld.global.f32 	%f36, [%rd19];
	fma.rn.f32 	%f37, %f35, %f36, %f34;
	ld.global.f32 	%f38, [%rd52+12];
	add.s64 	%rd20, %rd19, %rd13;
	ld.global.f32 	%f39, [%rd20];
	fma.rn.f32 	%f67, %f38, %f39, %f37;
	add.s32 	%r39, %r39, 8;
	add.s32 	%r38, %r38, %r7;
	add.s64 	%rd52, %rd52, 32;
	setp.ne.s32 	%p6, %r39, 0;
	@%p6 bra 	$L__BB0_4;
$L__BB0_5:
	setp.eq.s32 	%p7, %r4, 0;
	@%p7 bra 	$L__BB0_13;
	and.b32  	%r13, %r18, 3;
	setp.lt.u32 	%p8, %r4, 4;
	@%p8 bra 	$L__BB0_8;
	add.s32 	%r30, %r41, %r3;
	mul.wide.u32 	%rd21, %r30, 4;
	add.s64 	%rd22, %rd2, %rd21;
	ld.global.f32 	%f41, [%rd22];
	mad.lo.s32 	%r31, %r41, %r19, %r2;
	mul.wide.s32 	%rd23, %r31, 4;
	add.s64 	%rd24, %rd1, %rd23;
	ld.global.f32 	%f42, [%rd24];
	fma.rn.f32 	%f43, %f41, %f42, %f67;
	cvt.u64.u32 	%rd25, %r3;
	cvt.u64.u32 	%rd26, %r41;
	add.s64 	%rd27, %rd26, %rd25;
	shl.b64 	%rd28, %rd27, 2;
	add.s64 	%rd29, %rd2, %rd28;
	ld.global.f32 	%f44, [%rd29+4];
	mul.wide.s32 	%rd30, %r19, 4;
	add.s64 	%rd31, %rd24, %rd30;
	ld.global.f32 	%f45, [%rd31];
	fma.rn.f32 	%f46, %f44, %f45, %f43;
	ld.global.f32 	%f47, [%rd29+8];
	add.s64 	%rd32, %rd31, %rd30;
	ld.global.f32 	%f48, [%rd32];
	fma.rn.f32 	%f49, %f47, %f48, %f46;
	ld.global.f32 	%f50, [%rd29+12];
	add.s64 	%rd33, %rd32, %rd30;
	ld.global.f32 	%f51, [%rd33];
	fma.rn.f32 	%f67, %f50, %f51, %f49;
	add.s32 	%r41, %r41, 4;
$L__BB0_8:
	setp.eq.s32 	%p9, %r13, 0;
	@%p9 bra 	$L__BB0_13;
	setp.eq.s32 	%p10, %r13, 1;
	@%p10 bra 	$L__BB0_11;
	add.s32 	%r32, %r41, %r3;
	mul.wide.u32 	%rd34, %r32, 4;
	add.s64 	%rd35, %rd2, %rd34;
	ld.global.f32 	%f53, [%rd35];
	mad.lo.s32 	%r33, %r41, %r19, %r2;
	mul.wide.s32 	%rd36, %r33, 4;
	add.s64 	%rd37, %rd1, %rd36;
	ld.global.f32 	%f54, [%rd37];
	fma.rn.f32 	%f55, %f53, %f54, %f67;
	cvt.u64.u32 	%rd38, %r3;
	cvt.u64.u32 	%rd39, %r41;
	add.s64 	%rd40, %rd39, %rd38;
	shl.b64 	%rd41, %rd40, 2;
	add.s64 	%rd42, %rd2, %rd41;
	ld.global.f32 	%f56, [%rd42+4];
	mul.wide.s32 	%rd43, %r19, 4;
	add.s64 	%rd44, %rd37, %rd43;
	ld.global.f32 	%f57, [%rd44];
	fma.rn.f32 	%f67, %f56, %f57, %f55;
	add.s32 	%r41, %r41, 2;
$L__BB0_11:
	and.b32  	%r34, %r18, 1;
	setp.eq.b32 	%p11, %r34, 1;
	not.pred 	%p12, %p11;
	@%p12 bra 	$L__BB0_13;
	add.s32 	%r35, %r41, %r3;
	mul.wide.u32 	%rd45, %r35, 4;
	add.s64 	%rd46, %rd2, %rd45;
	ld.global.f32 	%f58, [%rd46];
	mad.lo.s32 	%r36, %r41, %r19, %r2;
	mul.wide.s32 	%rd47, %r36, 4;
	add.s64 	%rd48, %rd1, %rd47;
	ld.global.f32 	%f59, [%rd48];
	fma.rn.f32 	%f67, %f58, %f59, %f67;
$L__BB0_13:
	mad.lo.s32 	%r37, %r19, %r25, %r2;
	cvta.to.global.u64 	%rd49, %rd6;
	mul.wide.s32 	%rd50, %r37, 4;
	add.s64 	%rd51, %rd49, %rd50;
	st.global.f32 	[%rd51], %f67;
$L__BB0_14:
	ret;

}
	// .globl	_Z18shared_matrix_multPfS_S_iii
.visible .entry _Z18shared_matrix_multPfS_S_iii(
	.param .u64 .ptr .align 1 _Z18shared_matrix_multPfS_S_iii_param_0,
	.param .u64 .ptr .align 1 _Z18shared_matrix_multPfS_S_iii_param_1,
	.param .u64 .ptr .align 1 _Z18shared_matrix_multPfS_S_iii_param_2,
	.param .u32 _Z18shared_matrix_multPfS_S_iii_param_3,
	.param .u32 _Z18shared_matrix_multPfS_S_iii_param_4,
	.param .u32 _Z18shared_matrix_multPfS_S_iii_param_5
)
{
	.reg .pred 	%p<12>;
	.reg .b32 	%r<42>;
	.reg .b32 	%f<63>;
	.reg .b64 	%rd<13>;
	// demoted variable
	.shared .align 4 .b8 _ZZ18shared_matrix_multPfS_S_iiiE2As[1024];
	// demoted variable
	.shared .align 4 .b8 _ZZ18shared_matrix_multPfS_S_iiiE2Bs[1024];
	ld.param.u64 	%rd3, [_Z18shared_matrix_multPfS_S_iii_param_0];
	ld.param.u64 	%rd4, [_Z18shared_matrix_multPfS_S_iii_param_1];
	ld.param.u64 	%rd5, [_Z18shared_matrix_multPfS_S_iii_param_2];
	ld.param.u32 	%r23, [_Z18shared_matrix_multPfS_S_iii_param_3];
	ld.param.u32 	%r24, [_Z18shared_matrix_multPfS_S_iii_param_4];
	ld.param.u32 	%r25, [_Z18shared_matrix_multPfS_S_iii_param_5];
	mov.u32 	%r26, %ctaid.y;
	mov.u32 	%r27, %ntid.y;
	mov.u32 	%r38, %tid.y;
	mad.lo.s32 	%r2, %r26, %r27, %r38;
	mov.u32 	%r28, %ctaid.x;
	mov.u32 	%r29, %ntid.x;
	mov.u32 	%r40, %tid.x;
	mad.lo.s32 	%r4, %r28, %r29, %r40;
	setp.lt.s32 	%p1, %r24, 1;
	mov.f32 	%f62, 0f00000000;
	@%p1 bra 	$L__BB1_7;
	shl.b32 	%r30, %r38, 6;
	mov.u32 	%r31, _ZZ18shared_matrix_multPfS_S_iiiE2As;
	add.s32 	%r5, %r31, %r30;
	shl.b32 	%r32, %r40, 2;
	add.s32 	%r6, %r5, %r32;
	mov.u32 	%r33, _ZZ18shared_matrix_multPfS_S_iiiE2Bs;
	add.s32 	%r8, %r33, %r32;
	add.s32 	%r7, %r8, %r30;
	add.s32 	%r34, %r24, -1;
	shr.u32 	%r35, %r34, 4;
	mad.lo.s32 	%r41, %r24, %r2, %r40;
	mad.lo.s32 	%r39, %r38, %r25, %r4;
	shl.b32 	%r11, %r25, 4;
	neg.s32 	%r37, %r35;
	cvta.to.global.u64 	%rd1, %rd3;
	cvta.to.global.u64 	%rd2, %rd4;
	mov.f32 	%f62, 0f00000000;
$L__BB1_2:
	setp.ge.s32 	%p2, %r2, %r23;
	setp.ge.u32 	%p3, %r40, %r24;
	mov.f32 	%f60, 0f00000000;
	or.pred  	%p4, %p2, %p3;
	@%p4 bra 	$L__BB1_4;
	mul.wide.u32 	%rd6, %r41, 4;
	add.s64 	%rd7, %rd1, %rd6;
	ld.global.f32 	%f60, [%rd7];
$L__BB1_4:
	setp.ge.s32 	%p5, %r4, %r25;
	st.shared.f32 	[%r6], %f60;
	setp.ge.u32 	%p6, %r38, %r24;
	mov.f32 	%f61, 0f00000000;
	or.pred  	%p7, %p5, %p6;
	@%p7 bra 	$L__BB1_6;
	mul.wide.u32 	%rd8, %r39, 4;
	add.s64 	%rd9, %rd2, %rd8;
	ld.global.f32 	%f61, [%rd9];
$L__BB1_6:
	st.shared.f32 	[%r7], %f61;
	bar.sync 	0;
	ld.shared.f32 	%f12, [%r5];
	ld.shared.f32 	%f13, [%r8];
	fma.rn.f32 	%f14, %f12, %f13, %f62;
	ld.shared.f32 	%f15, [%r5+4];
	ld.shared.f32 	%f16, [%r8+64];
	fma.rn.f32 	%f17, %f15, %f16, %f14;
	ld.shared.f32 	%f18, [%r5+8];
	ld.shared.f32 	%f19, [%r8+128];
	fma.rn.f32 	%f20, %f18, %f19, %f17;
	ld.shared.f32 	%f21, [%r5+12];
	ld.shared.f32 	%f22, [%r8+192];
	fma.rn.f32 	%f23, %f21, %f22, %f20;
	ld.shared.f32 	%f24, [%r5+16];
	ld.shared.f32 	%f25, [%r8+256];
	fma.rn.f32 	%f26, %f24, %f25, %f23;
	ld.shared.f32 	%f27, [%r5+20];
	ld.shared.f32 	%f28, [%r8+320];
	fma.rn.f32 	%f29, %f27, %f28, %f26;
	ld.shared.f32 	%f30, [%r5+24];
	ld.shared.f32 	%f31, [%r8+384];
	fma.rn.f32 	%f32, %f30, %f31, %f29;
	ld.shared.f32 	%f33, [%r5+28];
	ld.shared.f32 	%f34, [%r8+448];
	fma.rn.f32 	%f35, %f33, %f34, %f32;
	ld.shared.f32 	%f36, [%r5+32];
	ld.shared.f32 	%f37, [%r8+512];
	fma.rn.f32 	%f38, %f36, %f37, %f35;
	ld.shared.f32 	%f39, [%r5+36];
	ld.shared.f32 	%f40, [%r8+576];
	fma.rn.f32 	%f41, %f39, %f40, %f38;
	ld.shared.f32 	%f42, [%r5+40];
	ld.shared.f32 	%f43, [%r8+640];
	fma.rn.f32 	%f44, %f42, %f43, %f41;
	ld.shared.f32 	%f45, [%r5+44];
	ld.shared.f32 	%f46, [%r8+704];
	fma.rn.f32 	%f47, %f45, %f46, %f44;
	ld.shared.f32 	%f48, [%r5+48];
	ld.shared.f32 	%f49, [%r8+768];
	fma.rn.f32 	%f50, %f48, %f49, %f47;
	ld.shared.f32 	%f51, [%r5+52];
	ld.shared.f32 	%f52, [%r8+832];
	fma.rn.f32 	%f53, %f51, %f52, %f50;
	ld.shared.f32 	%f54, [%r5+56];
	ld.shared.f32 	%f55, [%r8+896];
	fma.rn.f32 	%f56, %f54, %f55, %f53;
	ld.shared.f32 	%f57, [%r5+60];
	ld.shared.f32 	%f58, [%r8+960];
	fma.rn.f32 	%f62, %f57, %f58, %f56;
	bar.sync 	0;
	add.s32 	%r41, %r41, 16;
	add.s32 	%r40, %r40, 16;
	add.s32 	%r39, %r39, %r11;
	add.s32 	%r38, %r38, 16;
	add.s32 	%r37, %r37, 1;
	setp.ne.s32 	%p8, %r37, 1;
	@%p8 bra 	$L__BB1_2;
$L__BB1_7:
	setp.ge.s32 	%p9, %r2, %r23;
	setp.ge.s32 	%p10, %r4, %r25;
	or.pred  	%p11, %p9, %p10;
	@%p11 bra 	$L__BB1_9;
	mad.lo.s32 	%r36, %r25, %r2, %r4;
	cvta.to.global.u64 	%rd10, %rd5;
	mul.wide.s32 	%rd11, %r36, 4;
	add.s64 	%rd12, %rd10, %rd11;
	st.global.f32 	[%rd12], %f62;
$L__BB1_9:
	ret;

}


// ===== COMPILED SASS (sm_100) =====

	.target	sm_100

	.elftype	@"ET_EXEC"


//--------------------- .note.nv.tkinfo           --------------------------
	.section	.note.nv.tkinfo,"",@"SHT_NOTE"
	.sectionflags	@"SHF_NOTE_NV_TKINFO"
	.tkinfo
        /*0018*/ 	.word	0x00000002
        /*0030*/ 	.string	""
        /*0030*/ 	.string	"ptxas"
        /*0030*/ 	.string	"Cuda compilation tools, release 13.0, V13.0.88"
        /*0030*/ 	.string	"Build cuda_13.0.r13.0/compiler.36424714_0"
        /*0030*/ 	.string	"-arch sm_100 -m 64 "



//--------------------- .note.nv.cuinfo           --------------------------
	.section	.note.nv.cuinfo,"",@"SHT_NOTE"
	.sectionflags	@"SHF_NOTE_NV_CUINFO"
        /*0018*/ 	.short	0x0002
        /*001a*/ 	.short	0x0064
        /*001c*/ 	.short	0x0082
	.zero		2


//--------------------- .nv.info                  --------------------------
	.section	.nv.info,"",@"SHT_CUDA_INFO"
	.align	4


	//----- nvinfo : EIATTR_REGCOUNT
	.align		4
        /*0000*/ 	.byte	0x04, 0x2f
        /*0002*/ 	.short	(.L_1 - .L_0)
	.align		4
.L_0:
        /*0004*/ 	.word	index@(_Z15gpu_matrix_multPfS_S_iii)
        /*0008*/ 	.word	0x00000020


	//----- nvinfo : EIATTR_FRAME_SIZE
	.align		4
.L_1:
        /*000c*/ 	.byte	0x04, 0x11
        /*000e*/ 	.short	(.L_3 - .L_2)
	.align		4
.L_2:
        /*0010*/ 	.word	index@(_Z15gpu_matrix_multPfS_S_iii)
        /*0014*/ 	.word	0x00000000


	//----- nvinfo : EIATTR_REGCOUNT
	.align		4
.L_3:
        /*0018*/ 	.byte	0x04, 0x2f
        /*001a*/ 	.short	(.L_5 - .L_4)
	.align		4
.L_4:
        /*001c*/ 	.word	index@(_Z18shared_matrix_multPfS_S_iii)
        /*0020*/ 	.word	0x00000020


	//----- nvinfo : EIATTR_FRAME_SIZE
	.align		4
.L_5:
        /*0024*/ 	.byte	0x04, 0x11
        /*0026*/ 	.short	(.L_7 - .L_6)
	.align		4
.L_6:
        /*0028*/ 	.word	index@(_Z18shared_matrix_multPfS_S_iii)
        /*002c*/ 	.word	0x00000000


	//----- nvinfo : EIATTR_MIN_STACK_SIZE
	.align		4
.L_7:
        /*0030*/ 	.byte	0x04, 0x12
        /*0032*/ 	.short	(.L_9 - .L_8)
	.align		4
.L_8:
        /*0034*/ 	.word	index@(_Z18shared_matrix_multPfS_S_iii)
        /*0038*/ 	.word	0x00000000


	//----- nvinfo : EIATTR_MIN_STACK_SIZE
	.align		4
.L_9:
        /*003c*/ 	.byte	0x04, 0x12
        /*003e*/ 	.short	(.L_11 - .L_10)
	.align		4
.L_10:
        /*0040*/ 	.word	index@(_Z15gpu_matrix_multPfS_S_iii)
        /*0044*/ 	.word	0x00000000
.L_11:


//--------------------- .nv.compat                --------------------------
	.section	.nv.compat,"",@"SHT_CUDA_COMPAT_INFO"
	.align	4
        /*0000*/ 	.byte	0x02, 0x09, 0x00, 0x00, 0x02, 0x02, 0x01, 0x00, 0x02, 0x05, 0x05, 0x00, 0x03, 0x07, 0x01, 0x01
        /*0010*/ 	.byte	0x02, 0x03, 0x00, 0x00, 0x02, 0x06, 0x01, 0x00, 0x04, 0x0b, 0x08, 0x00, 0x09, 0x00, 0x00, 0x00
        /*0020*/ 	.byte	0x00, 0x00, 0x00, 0x00


//--------------------- .nv.info._Z18shared_matrix_multPfS_S_iii --------------------------
	.section	.nv.info._Z18shared_matrix_multPfS_S_iii,"",@"SHT_CUDA_INFO"
	.sectionflags	@""
	.align	4


	//----- nvinfo : EIATTR_CUDA_API_VERSION
	.align		4
        /*0000*/ 	.byte	0x04, 0x37
        /*0002*/ 	.short	(.L_13 - .L_12)
.L_12:
        /*0004*/ 	.word	0x00000082


	//----- nvinfo : EIATTR_KPARAM_INFO
	.align		4
.L_13:
        /*0008*/ 	.byte	0x04, 0x17
        /*000a*/ 	.short	(.L_15 - .L_14)
.L_14:
        /*000c*/ 	.word	0x00000000
        /*0010*/ 	.short	0x0005
        /*0012*/ 	.short	0x0020
        /*0014*/ 	.byte	0x00, 0xf0, 0x11, 0x00


	//----- nvinfo : EIATTR_KPARAM_INFO
	.align		4
.L_15:
        /*0018*/ 	.byte	0x04, 0x17
        /*001a*/ 	.short	(.L_17 - .L_16)
.L_16:
        /*001c*/ 	.word	0x00000000
        /*0020*/ 	.short	0x0004
        /*0022*/ 	.short	0x001c
        /*0024*/ 	.byte	0x00, 0xf0, 0x11, 0x00


	//----- nvinfo : EIATTR_KPARAM_INFO
	.align		4
.L_17:
        /*0028*/ 	.byte	0x04, 0x17
        /*002a*/ 	.short	(.L_19 - .L_18)
.L_18:
        /*002c*/ 	.word	0x00000000
        /*0030*/ 	.short	0x0003
        /*0032*/ 	.short	0x0018
        /*0034*/ 	.byte	0x00, 0xf0, 0x11, 0x00


	//----- nvinfo : EIATTR_KPARAM_INFO
	.align		4
.L_19:
        /*0038*/ 	.byte	0x04, 0x17
        /*003a*/ 	.short	(.L_21 - .L_20)
.L_20:
        /*003c*/ 	.word	0x00000000
        /*0040*/ 	.short	0x0002
        /*0042*/ 	.short	0x0010
        /*0044*/ 	.byte	0x00, 0xf5, 0x21, 0x00


	//----- nvinfo : EIATTR_KPARAM_INFO
	.align		4
.L_21:
        /*0048*/ 	.byte	0x04, 0x17
        /*004a*/ 	.short	(.L_23 - .L_22)
.L_22:
        /*004c*/ 	.word	0x00000000
        /*0050*/ 	.short	0x0001
        /*0052*/ 	.short	0x0008
        /*0054*/ 	.byte	0x00, 0xf5, 0x21, 0x00


	//----- nvinfo : EIATTR_KPARAM_INFO
	.align		4
.L_23:
        /*0058*/ 	.byte	0x04, 0x17
        /*005a*/ 	.short	(.L_25 - .L_24)
.L_24:
        /*005c*/ 	.word	0x00000000
        /*0060*/ 	.short	0x0000
        /*0062*/ 	.short	0x0000
        /*0064*/ 	.byte	0x00, 0xf5, 0x21, 0x00


	//----- nvinfo : EIATTR_SPARSE_MMA_MASK
	.align		4
.L_25:
        /*0068*/ 	.byte	0x03, 0x50
        /*006a*/ 	.short	0x0000


	//----- nvinfo : EIATTR_MAXREG_COUNT
	.align		4
        /*006c*/ 	.byte	0x03, 0x1b
        /*006e*/ 	.short	0x00ff


	//----- nvinfo : EIATTR_NUM_BARRIERS
	.align		4
        /*0070*/ 	.byte	0x02, 0x4c
        /*0072*/ 	.byte	0x01
	.zero		1


	//----- nvinfo : EIATTR_MERCURY_ISA_VERSION
	.align		4
        /*0074*/ 	.byte	0x03, 0x5f
        /*0076*/ 	.short	0x0101


	//----- nvinfo : EIATTR_VRC_CTA_INIT_COUNT
	.align		4
        /*0078*/ 	.byte	0x02, 0x4a
	.zero		1
	.zero		1


	//----- nvinfo : EIATTR_EXIT_INSTR_OFFSETS
	.align		4
        /*007c*/ 	.byte	0x04, 0x1c
        /*007e*/ 	.short	(.L_27 - .L_26)


	//   ....[0]....
.L_26:
        /*0080*/ 	.word	0x000005f0


	//   ....[1]....
        /*0084*/ 	.word	0x00000640


	//----- nvinfo : EIATTR_CBANK_PARAM_SIZE
	.align		4
.L_27:
        /*0088*/ 	.byte	0x03, 0x19
        /*008a*/ 	.short	0x0024


	//----- nvinfo : EIATTR_PARAM_CBANK
	.align		4
        /*008c*/ 	.byte	0x04, 0x0a
        /*008e*/ 	.short	(.L_29 - .L_28)
	.align		4
.L_28:
        /*0090*/ 	.word	index@(.nv.constant0._Z18shared_matrix_multPfS_S_iii)
        /*0094*/ 	.short	0x0380
        /*0096*/ 	.short	0x0024


	//----- nvinfo : EIATTR_SW_WAR
	.align		4
.L_29:
        /*0098*/ 	.byte	0x04, 0x36
        /*009a*/ 	.short	(.L_31 - .L_30)
.L_30:
        /*009c*/ 	.word	0x00000008
.L_31:


//--------------------- .nv.info._Z15gpu_matrix_multPfS_S_iii --------------------------
	.section	.nv.info._Z15gpu_matrix_multPfS_S_iii,"",@"SHT_CUDA_INFO"
	.sectionflags	@""
	.align	4


	//----- nvinfo : EIATTR_CUDA_API_VERSION
	.align		4
        /*0000*/ 	.byte	0x04, 0x37
        /*0002*/ 	.short	(.L_33 - .L_32)
.L_32:
        /*0004*/ 	.word	0x00000082


	//----- nvinfo : EIATTR_KPARAM_INFO
	.align		4
.L_33:
        /*0008*/ 	.byte	0x04, 0x17
        /*000a*/ 	.short	(.L_35 - .L_34)
.L_34:
        /*000c*/ 	.word	0x00000000
        /*0010*/ 	.short	0x0005
        /*0012*/ 	.short	0x0020
        /*0014*/ 	.byte	0x00, 0xf0, 0x11, 0x00


	//----- nvinfo : EIATTR_KPARAM_INFO
	.align		4
.L_35:
        /*0018*/ 	.byte	0x04, 0x17
        /*001a*/ 	.short	(.L_37 - .L_36)
.L_36:
        /*001c*/ 	.word	0x00000000
        /*0020*/ 	.short	0x0004
        /*0022*/ 	.short	0x001c
        /*0024*/ 	.byte	0x00, 0xf0, 0x11, 0x00


	//----- nvinfo : EIATTR_KPARAM_INFO
	.align		4
.L_37:
        /*0028*/ 	.byte	0x04, 0x17
        /*002a*/ 	.short	(.L_39 - .L_38)
.L_38:
        /*002c*/ 	.word	0x00000000
        /*0030*/ 	.short	0x0003
        /*0032*/ 	.short	0x0018
        /*0034*/ 	.byte	0x00, 0xf0, 0x11, 0x00


	//----- nvinfo : EIATTR_KPARAM_INFO
	.align		4
.L_39:
        /*0038*/ 	.byte	0x04, 0x17
        /*003a*/ 	.short	(.L_41 - .L_40)
.L_40:
        /*003c*/ 	.word	0x00000000
        /*0040*/ 	.short	0x0002
        /*0042*/ 	.short	0x0010
        /*0044*/ 	.byte	0x00, 0xf5, 0x21, 0x00


	//----- nvinfo : EIATTR_KPARAM_INFO
	.align		4
.L_41:
        /*0048*/ 	.byte	0x04, 0x17
        /*004a*/ 	.short	(.L_43 - .L_42)
.L_42:
        /*004c*/ 	.word	0x00000000
        /*0050*/ 	.short	0x0001
        /*0052*/ 	.short	0x0008
        /*0054*/ 	.byte	0x00, 0xf5, 0x21, 0x00


	//----- nvinfo : EIATTR_KPARAM_INFO
	.align		4
.L_43:
        /*0058*/ 	.byte	0x04, 0x17
        /*005a*/ 	.short	(.L_45 - .L_44)
.L_44:
        /*005c*/ 	.word	0x00000000
        /*0060*/ 	.short	0x0000
        /*0062*/ 	.short	0x0000
        /*0064*/ 	.byte	0x00, 0xf5, 0x21, 0x00


	//----- nvinfo : EIATTR_SPARSE_MMA_MASK
	.align		4
.L_45:
        /*0068*/ 	.byte	0x03, 0x50
        /*006a*/ 	.short	0x0000


	//----- nvinfo : EIATTR_MAXREG_COUNT
	.align		4
        /*006c*/ 	.byte	0x03, 0x1b
        /*006e*/ 	.short	0x00ff


	//----- nvinfo : EIATTR_MERCURY_ISA_VERSION
	.align		4
        /*0070*/ 	.byte	0x03, 0x5f
        /*0072*/ 	.short	0x0101


	//----- nvinfo : EIATTR_VRC_CTA_INIT_COUNT
	.align		4
        /*0074*/ 	.byte	0x02, 0x4a
	.zero		1
	.zero		1


	//----- nvinfo : EIATTR_EXIT_INSTR_OFFSETS
	.align		4
        /*0078*/ 	.byte	0x04, 0x1c
        /*007a*/ 	.short	(.L_47 - .L_46)


	//   ....[0]....
.L_46:
        /*007c*/ 	.word	0x000000d0


	//   ....[1]....
        /*0080*/ 	.word	0x000008f0


	//----- nvinfo : EIATTR_CBANK_PARAM_SIZE
	.align		4
.L_47:
        /*0084*/ 	.byte	0x03, 0x19
        /*0086*/ 	.short	0x0024


	//----- nvinfo : EIATTR_PARAM_CBANK
	.align		4
        /*0088*/ 	.byte	0x04, 0x0a
        /*008a*/ 	.short	(.L_49 - .L_48)
	.align		4
.L_48:
        /*008c*/ 	.word	index@(.nv.constant0._Z15gpu_matrix_multPfS_S_iii)
        /*0090*/ 	.short	0x0380
        /*0092*/ 	.short	0x0024


	//----- nvinfo : EIATTR_SW_WAR
	.align		4
.L_49:
        /*0094*/ 	.byte	0x04, 0x36
        /*0096*/ 	.short	(.L_51 - .L_50)
.L_50:
        /*0098*/ 	.word	0x00000008
.L_51:


//--------------------- .nv.callgraph             --------------------------
	.section	.nv.callgraph,"",@"SHT_CUDA_CALLGRAPH"
	.align	4
	.sectionentsize	8
	.align		4
        /*0000*/ 	.word	0x00000000
	.align		4
        /*0004*/ 	.word	0xffffffff
	.align		4
        /*0008*/ 	.word	0x00000000
	.align		4
        /*000c*/ 	.word	0xfffffffe
	.align		4
        /*0010*/ 	.word	0x00000000
	.align		4
        /*0014*/ 	.word	0xfffffffd
	.align		4
        /*0018*/ 	.word	0x00000000
	.align		4
        /*001c*/ 	.word	0xfffffffc


//--------------------- .text._Z18shared_matrix_multPfS_S_iii --------------------------
	.section	.text._Z18shared_matrix_multPfS_S_iii,"ax",@progbits
	.align	128
        .global         _Z18shared_matrix_multPfS_S_iii
        .type           _Z18shared_matrix_multPfS_S_iii,@function
        .size           _Z18shared_matrix_multPfS_S_iii,(.L_x_8 - _Z18shared_matrix_multPfS_S_iii)
        .other          _Z18shared_matrix_multPfS_S_iii,@"STO_CUDA_ENTRY STV_DEFAULT"
_Z18shared_matrix_multPfS_S_iii:
.text._Z18shared_matrix_multPfS_S_iii:
[----:B------:R-:W-:Y:S01]  /*0000*/  LDC R1, c[0x0][0x37c] ;  /* 0x0000df00ff017b82 */ /* 0x000fe20000000800 */
[----:B------:R-:W0:Y:S01]  /*0010*/  S2R R15, SR_TID.Y ;  /* 0x00000000000f7919 */ /* 0x000e220000002200 */
[----:B------:R-:W1:Y:S06]  /*0020*/  LDCU UR10, c[0x0][0x39c] ;  /* 0x00007380ff0a77ac */ /* 0x000e6c0008000800 */
[----:B------:R-:W0:Y:S01]  /*0030*/  LDC R3, c[0x0][0x364] ;  /* 0x0000d900ff037b82 */ /* 0x000e220000000800 */
[----:B------:R-:W-:Y:S01]  /*0040*/  HFMA2 R21, -RZ, RZ, 0, 0 ;  /* 0x00000000ff157431 */ /* 0x000fe200000001ff */
[----:B------:R-:W2:Y:S01]  /*0050*/  S2R R0, SR_TID.X ;  /* 0x0000000000007919 */ /* 0x000ea20000002100 */
[----:B------:R-:W3:Y:S01]  /*0060*/  LDCU UR14, c[0x0][0x3a0] ;  /* 0x00007400ff0e77ac */ /* 0x000ee20008000800 */
[----:B------:R-:W4:Y:S04]  /*0070*/  LDCU.64 UR8, c[0x0][0x358] ;  /* 0x00006b00ff0877ac */ /* 0x000f280008000a00 */
[----:B------:R-:W0:Y:S08]  /*0080*/  S2UR UR4, SR_CTAID.Y ;  /* 0x00000000000479c3 */ /* 0x000e300000002600 */
[----:B------:R-:W2:Y:S01]  /*0090*/  S2UR UR5, SR_CTAID.X ;  /* 0x00000000000579c3 */ /* 0x000ea20000002500 */
[----:B-1----:R-:W-:-:S07]  /*00a0*/  UISETP.GE.AND UP0, UPT, UR10, 0x1, UPT ;  /* 0x000000010a00788c */ /* 0x002fce000bf06270 */
[----:B------:R-:W2:Y:S01]  /*00b0*/  LDC R2, c[0x0][0x360] ;  /* 0x0000d800ff027b82 */ /* 0x000ea20000000800 */
[----:B0-----:R-:W-:Y:S02]  /*00c0*/  IMAD R3, R3, UR4, R15 ;  /* 0x0000000403037c24 */ /* 0x001fe4000f8e020f */
[----:B--2---:R-:W-:Y:S01]  /*00d0*/  IMAD R2, R2, UR5, R0 ;  /* 0x0000000502027c24 */ /* 0x004fe2000f8e0200 */
[----:B---34-:R-:W-:Y:S06]  /*00e0*/  BRA.U !UP0, `(.L_x_0) ;  /* 0x0000000508347547 */ /* 0x018fec000b800000 */
[----:B------:R-:W0:Y:S01]  /*00f0*/  S2UR UR7, SR_CgaCtaId ;  /* 0x00000000000779c3 */ /* 0x000e220000008800 */
[----:B------:R-:W1:Y:S01]  /*0100*/  LDCU UR11, c[0x0][0x3a0] ;  /* 0x00007400ff0b77ac */ /* 0x000e620008000800 */
[----:B------:R-:W-:Y:S01]  /*0110*/  MOV R21, RZ ;  /* 0x000000ff00157202 */ /* 0x000fe20000000f00 */
[----:B------:R-:W-:Y:S01]  /*0120*/  IMAD R12, R3, UR10, R0 ;  /* 0x0000000a030c7c24 */ /* 0x000fe2000f8e0200 */
[----:B------:R-:W-:Y:S01]  /*0130*/  UMOV UR4, 0x400 ;  /* 0x0000040000047882 */ /* 0x000fe20000000000 */
[----:B------:R-:W-:-:S03]  /*0140*/  UIADD3 UR6, UPT, UPT, UR10, -0x1, URZ ;  /* 0xffffffff0a067890 */ /* 0x000fc6000fffe0ff */
[----:B------:R-:W2:Y:S01]  /*0150*/  LDC R13, c[0x0][0x3a0] ;  /* 0x0000e800ff0d7b82 */ /* 0x000ea20000000800 */
[----:B------:R-:W-:Y:S02]  /*0160*/  UIADD3 UR5, UPT, UPT, UR4, 0x400, URZ ;  /* 0x0000040004057890 */ /* 0x000fe4000fffe0ff */
[----:B------:R-:W-:Y:S01]  /*0170*/  USHF.R.U32.HI UR6, URZ, 0x4, UR6 ;  /* 0x00000004ff067899 */ /* 0x000fe20008011606 */
[----:B------:R-:W3:Y:S03]  /*0180*/  LDCU.64 UR12, c[0x0][0x398] ;  /* 0x00007300ff0c77ac */ /* 0x000ee60008000a00 */
[----:B------:R-:W-:Y:S01]  /*0190*/  UIADD3 UR6, UPT, UPT, -UR6, URZ, URZ ;  /* 0x000000ff06067290 */ /* 0x000fe2000fffe1ff */
[----:B-1----:R-:W-:Y:S01]  /*01a0*/  IMAD R16, R15, UR11, R2 ;  /* 0x0000000b0f107c24 */ /* 0x002fe2000f8e0202 */
[----:B0-----:R-:W-:Y:S02]  /*01b0*/  ULEA UR4, UR7, UR4, 0x18 ;  /* 0x0000000407047291 */ /* 0x001fe4000f8ec0ff */
[----:B------:R-:W-:-:S04]  /*01c0*/  ULEA UR5, UR7, UR5, 0x18 ;  /* 0x0000000507057291 */ /* 0x000fc8000f8ec0ff */
[C---:B------:R-:W-:Y:S02]  /*01d0*/  LEA R17, R15.reuse, UR4, 0x6 ;  /* 0x000000040f117c11 */ /* 0x040fe4000f8e30ff */
[C---:B------:R-:W-:Y:S02]  /*01e0*/  LEA R14, R0.reuse, UR5, 0x2 ;  /* 0x00000005000e7c11 */ /* 0x040fe4000f8e10ff */
[----:B------:R-:W-:Y:S02]  /*01f0*/  LEA R19, R0, R17, 0x2 ;  /* 0x0000001100137211 */ /* 0x000fe400078e10ff */
[----:B---3--:R-:W-:-:S07]  /*0200*/  LEA R18, R15, R14, 0x6 ;  /* 0x0000000e0f127211 */ /* 0x008fce00078e30ff */
.L_x_1:
[----:B------:R-:W-:Y:S01]  /*0210*/  ISETP.GE.U32.AND P1, PT, R0, UR13, PT ;  /* 0x0000000d00007c0c */ /* 0x000fe2000bf26070 */
[----:B------:R-:W-:Y:S01]  /*0220*/  HFMA2 R29, -RZ, RZ, 0, 0 ;  /* 0x00000000ff1d7431 */ /* 0x000fe200000001ff */
[----:B------:R-:W-:Y:S02]  /*0230*/  ISETP.GE.U32.AND P0, PT, R15, UR13, PT ;  /* 0x0000000d0f007c0c */ /* 0x000fe4000bf06070 */
[----:B------:R-:W-:Y:S02]  /*0240*/  ISETP.GE.OR P1, PT, R3, UR12, P1 ;  /* 0x0000000c03007c0c */ /* 0x000fe40008f26670 */
[----:B--2---:R-:W-:Y:S02]  /*0250*/  ISETP.GE.OR P0, PT, R2, R13, P0 ;  /* 0x0000000d0200720c */ /* 0x004fe40000706670 */
[----:B------:R-:W-:-:S09]  /*0260*/  MOV R22, RZ ;  /* 0x000000ff00167202 */ /* 0x000fd20000000f00 */
[----:B------:R-:W0:Y:S08]  /*0270*/  @!P1 LDC.64 R6, c[0x0][0x380] ;  /* 0x0000e000ff069b82 */ /* 0x000e300000000a00 */
[----:B------:R-:W1:Y:S01]  /*0280*/  @!P0 LDC.64 R4, c[0x0][0x388] ;  /* 0x0000e200ff048b82 */ /* 0x000e620000000a00 */
[----:B0-----:R-:W-:-:S05]  /*0290*/  @!P1 IMAD.WIDE.U32 R6, R12, 0x4, R6 ;  /* 0x000000040c069825 */ /* 0x001fca00078e0006 */
[----:B------:R-:W2:Y:S01]  /*02a0*/  @!P1 LDG.E R22, desc[UR8][R6.64] ;  /* 0x0000000806169981 */ /* 0x000ea2000c1e1900 */
[----:B-1----:R-:W-:-:S05]  /*02b0*/  @!P0 IMAD.WIDE.U32 R24, R16, 0x4, R4 ;  /* 0x0000000410188825 */ /* 0x002fca00078e0004 */
[----:B------:R-:W3:Y:S01]  /*02c0*/  @!P0 LDG.E R29, desc[UR8][R24.64] ;  /* 0x00000008181d8981 */ /* 0x000ee2000c1e1900 */
[----:B------:R-:W-:-:S04]  /*02d0*/  UIADD3 UR6, UPT, UPT, UR6, 0x1, URZ ;  /* 0x0000000106067890 */ /* 0x000fc8000fffe0ff */
[----:B------:R-:W-:Y:S01]  /*02e0*/  UISETP.NE.AND UP0, UPT, UR6, 0x1, UPT ;  /* 0x000000010600788c */ /* 0x000fe2000bf05270 */
[----:B------:R-:W-:Y:S02]  /*02f0*/  IADD3 R0, PT, PT, R0, 0x10, RZ ;  /* 0x0000001000007810 */ /* 0x000fe40007ffe0ff */
[----:B------:R-:W-:Y:S02]  /*0300*/  IADD3 R15, PT, PT, R15, 0x10, RZ ;  /* 0x000000100f0f7810 */ /* 0x000fe40007ffe0ff */
[----:B------:R-:W-:Y:S02]  /*0310*/  IADD3 R12, PT, PT, R12, 0x10, RZ ;  /* 0x000000100c0c7810 */ /* 0x000fe40007ffe0ff */
[----:B------:R-:W-:Y:S01]  /*0320*/  LEA R16, R13, R16, 0x4 ;  /* 0x000000100d107211 */ /* 0x000fe200078e20ff */
[----:B--2---:R-:W-:Y:S04]  /*0330*/  STS [R19], R22 ;  /* 0x0000001613007388 */ /* 0x004fe80000000800 */
[----:B---3--:R-:W-:Y:S01]  /*0340*/  STS [R18], R29 ;  /* 0x0000001d12007388 */ /* 0x008fe20000000800 */
[----:B------:R-:W-:Y:S06]  /*0350*/  BAR.SYNC.DEFER_BLOCKING 0x0 ;  /* 0x0000000000007b1d */ /* 0x000fec0000010000 */
[----:B------:R-:W-:Y:S04]  /*0360*/  LDS R28, [R14] ;  /* 0x000000000e1c7984 */ /* 0x000fe80000000800 */
[----:B------:R-:W0:Y:S04]  /*0370*/  LDS.128 R8, [R17] ;  /* 0x0000000011087984 */ /* 0x000e280000000c00 */
[----:B------:R-:W1:Y:S04]  /*0380*/  LDS R29, [R14+0x40] ;  /* 0x000040000e1d7984 */ /* 0x000e680000000800 */
[----:B------:R-:W2:Y:S04]  /*0390*/  LDS R27, [R14+0x80] ;  /* 0x000080000e1b7984 */ /* 0x000ea80000000800 */
[----:B------:R-:W3:Y:S04]  /*03a0*/  LDS R26, [R14+0xc0] ;  /* 0x0000c0000e1a7984 */ /* 0x000ee80000000800 */
[----:B------:R-:W-:Y:S04]  /*03b0*/  LDS R23, [R14+0x100] ;  /* 0x000100000e177984 */ /* 0x000fe80000000800 */
[----:B------:R-:W4:Y:S04]  /*03c0*/  LDS.128 R4, [R17+0x10] ;  /* 0x0000100011047984 */ /* 0x000f280000000c00 */
[----:B------:R-:W5:Y:S04]  /*03d0*/  LDS R20, [R14+0x140] ;  /* 0x000140000e147984 */ /* 0x000f680000000800 */
[----:B------:R-:W5:Y:S04]  /*03e0*/  LDS R25, [R14+0x180] ;  /* 0x000180000e197984 */ /* 0x000f680000000800 */
[----:B------:R-:W5:Y:S04]  /*03f0*/  LDS R22, [R14+0x1c0] ;  /* 0x0001c0000e167984 */ /* 0x000f680000000800 */
[----:B------:R-:W-:Y:S01]  /*0400*/  LDS R24, [R14+0x240] ;  /* 0x000240000e187984 */ /* 0x000fe20000000800 */
[----:B0-----:R-:W-:-:S03]  /*0410*/  FFMA R8, R8, R28, R21 ;  /* 0x0000001c08087223 */ /* 0x001fc60000000015 */
[----:B------:R-:W-:Y:S01]  /*0420*/  LDS R21, [R14+0x200] ;  /* 0x000200000e157984 */ /* 0x000fe20000000800 */
[----:B-1----:R-:W-:-:S04]  /*0430*/  FFMA R8, R29, R9, R8 ;  /* 0x000000091d087223 */ /* 0x002fc80000000008 */
[----:B--2---:R-:W-:-:S04]  /*0440*/  FFMA R27, R27, R10, R8 ;  /* 0x0000000a1b1b7223 */ /* 0x004fc80000000008 */
[----:B---3--:R-:W-:Y:S02]  /*0450*/  FFMA R27, R26, R11, R27 ;  /* 0x0000000b1a1b7223 */ /* 0x008fe4000000001b */
[----:B------:R-:W0:Y:S02]  /*0460*/  LDS.128 R8, [R17+0x20] ;  /* 0x0000200011087984 */ /* 0x000e240000000c00 */
[----:B----4-:R-:W-:-:S04]  /*0470*/  FFMA R23, R4, R23, R27 ;  /* 0x0000001704177223 */ /* 0x010fc8000000001b */
[----:B-----5:R-:W-:Y:S02]  /*0480*/  FFMA R20, R20, R5, R23 ;  /* 0x0000000514147223 */ /* 0x020fe40000000017 */
[----:B------:R-:W1:Y:S02]  /*0490*/  LDS R23, [R14+0x280] ;  /* 0x000280000e177984 */ /* 0x000e640000000800 */
[----:B------:R-:W-:Y:S02]  /*04a0*/  FFMA R25, R25, R6, R20 ;  /* 0x0000000619197223 */ /* 0x000fe40000000014 */
[----:B------:R-:W2:Y:S02]  /*04b0*/  LDS R20, [R14+0x2c0] ;  /* 0x0002c0000e147984 */ /* 0x000ea40000000800 */
[----:B------:R-:W-:Y:S02]  /*04c0*/  FFMA R27, R22, R7, R25 ;  /* 0x00000007161b7223 */ /* 0x000fe40000000019 */
[----:B------:R-:W-:Y:S04]  /*04d0*/  LDS R25, [R14+0x300] ;  /* 0x000300000e197984 */ /* 0x000fe80000000800 */
[----:B------:R-:W3:Y:S04]  /*04e0*/  LDS.128 R4, [R17+0x30] ;  /* 0x0000300011047984 */ /* 0x000ee80000000c00 */
[----:B------:R-:W4:Y:S01]  /*04f0*/  LDS R22, [R14+0x340] ;  /* 0x000340000e167984 */ /* 0x000f220000000800 */
[----:B0-----:R-:W-:-:S03]  /*0500*/  FFMA R27, R8, R21, R27 ;  /* 0x00000015081b7223 */ /* 0x001fc6000000001b */
[----:B------:R-:W0:Y:S04]  /*0510*/  LDS R21, [R14+0x380] ;  /* 0x000380000e157984 */ /* 0x000e280000000800 */
[----:B------:R-:W5:Y:S01]  /*0520*/  LDS R8, [R14+0x3c0] ;  /* 0x0003c0000e087984 */ /* 0x000f620000000800 */
[----:B------:R-:W-:-:S04]  /*0530*/  FFMA R24, R24, R9, R27 ;  /* 0x0000000918187223 */ /* 0x000fc8000000001b */
[----:B-1----:R-:W-:-:S04]  /*0540*/  FFMA R23, R23, R10, R24 ;  /* 0x0000000a17177223 */ /* 0x002fc80000000018 */
[----:B--2---:R-:W-:-:S04]  /*0550*/  FFMA R11, R20, R11, R23 ;  /* 0x0000000b140b7223 */ /* 0x004fc80000000017 */
[----:B---3--:R-:W-:-:S04]  /*0560*/  FFMA R11, R4, R25, R11 ;  /* 0x00000019040b7223 */ /* 0x008fc8000000000b */
[----:B----4-:R-:W-:-:S04]  /*0570*/  FFMA R22, R22, R5, R11 ;  /* 0x0000000516167223 */ /* 0x010fc8000000000b */
[----:B0-----:R-:W-:-:S04]  /*0580*/  FFMA R21, R21, R6, R22 ;  /* 0x0000000615157223 */ /* 0x001fc80000000016 */
[----:B-----5:R-:W-:Y:S01]  /*0590*/  FFMA R21, R8, R7, R21 ;  /* 0x0000000708157223 */ /* 0x020fe20000000015 */
[----:B------:R-:W-:Y:S06]  /*05a0*/  BAR.SYNC.DEFER_BLOCKING 0x0 ;  /* 0x0000000000007b1d */ /* 0x000fec0000010000 */
[----:B------:R-:W-:Y:S05]  /*05b0*/  BRA.U UP0, `(.L_x_1) ;  /* 0xfffffffd00147547 */ /* 0x000fea000b83ffff */
.L_x_0:
[----:B------:R-:W0:Y:S01]  /*05c0*/  LDCU UR4, c[0x0][0x398] ;  /* 0x00007300ff0477ac */ /* 0x000e220008000800 */
[----:B------:R-:W-:-:S04]  /*05d0*/  ISETP.GE.AND P0, PT, R2, UR14, PT ;  /* 0x0000000e02007c0c */ /* 0x000fc8000bf06270 */
[----:B0-----:R-:W-:-:S13]  /*05e0*/  ISETP.GE.OR P0, PT, R3, UR4, P0 ;  /* 0x0000000403007c0c */ /* 0x001fda0008706670 */
[----:B------:R-:W-:Y:S05]  /*05f0*/  @P0 EXIT ;  /* 0x000000000000094d */ /* 0x000fea0003800000 */
[----:B------:R-:W0:Y:S01]  /*0600*/  LDC.64 R4, c[0x0][0x390] ;  /* 0x0000e400ff047b82 */ /* 0x000e220000000a00 */
[----:B------:R-:W-:-:S04]  /*0610*/  IMAD R3, R3, UR14, R2 ;  /* 0x0000000e03037c24 */ /* 0x000fc8000f8e0202 */
[----:B0-----:R-:W-:-:S05]  /*0620*/  IMAD.WIDE R2, R3, 0x4, R4 ;  /* 0x0000000403027825 */ /* 0x001fca00078e0204 */
[----:B------:R-:W-:Y:S01]  /*0630*/  STG.E desc[UR8][R2.64], R21 ;  /* 0x0000001502007986 */ /* 0x000fe2000c101908 */
[----:B------:R-:W-:Y:S05]  /*0640*/  EXIT ;  /* 0x000000000000794d */ /* 0x000fea0003800000 */
.L_x_2:
[----:B------:R-:W-:-:S00]  /*0650*/  BRA `(.L_x_2) ;  /* 0xfffffffc00fc7947 */ /* 0x000fc0000383ffff */
[----:B------:R-:W-:-:S00]  /*0660*/  NOP ;  /* 0x0000000000007918 */ /* 0x000fc00000000000 */
        /* <DEDUP_REMOVED lines=9> */
.L_x_8:


//--------------------- .text._Z15gpu_matrix_multPfS_S_iii --------------------------
	.section	.text._Z15gpu_matrix_multPfS_S_iii,"ax",@progbits
	.align	128
        .global         _Z15gpu_matrix_multPfS_S_iii
        .type           _Z15gpu_matrix_multPfS_S_iii,@function
        .size           _Z15gpu_matrix_multPfS_S_iii,(.L_x_9 - _Z15gpu_matrix_multPfS_S_iii)
        .other          _Z15gpu_matrix_multPfS_S_iii,@"STO_CUDA_ENTRY STV_DEFAULT"
_Z15gpu_matrix_multPfS_S_iii:
.text._Z15gpu_matrix_multPfS_S_iii:
[----:B------:R-:W-:Y:S01]  /*0000*/  LDC R1, c[0x0][0x37c] ;  /* 0x0000df00ff017b82 */ /* 0x000fe20000000800 */
[----:B------:R-:W0:Y:S07]  /*0010*/  S2R R3, SR_TID.Y ;  /* 0x0000000000037919 */ /* 0x000e2e0000002200 */
[----:B------:R-:W0:Y:S01]  /*0020*/  S2UR UR4, SR_CTAID.Y ;  /* 0x00000000000479c3 */ /* 0x000e220000002600 */
[----:B------:R-:W1:Y:S01]  /*0030*/  LDCU UR6, c[0x0][0x398] ;  /* 0x00007300ff0677ac */ /* 0x000e620008000800 */
[----:B------:R-:W2:Y:S06]  /*0040*/  S2R R5, SR_TID.X ;  /* 0x0000000000057919 */ /* 0x000eac0000002100 */
[----:B------:R-:W0:Y:S08]  /*0050*/  LDC R0, c[0x0][0x364] ;  /* 0x0000d900ff007b82 */ /* 0x000e300000000800 */
[----:B------:R-:W2:Y:S08]  /*0060*/  S2UR UR5, SR_CTAID.X ;  /* 0x00000000000579c3 */ /* 0x000eb00000002500 */
[----:B------:R-:W2:Y:S08]  /*0070*/  LDC R16, c[0x0][0x360] ;  /* 0x0000d800ff107b82 */ /* 0x000eb00000000800 */
[----:B------:R-:W3:Y:S01]  /*0080*/  LDC R17, c[0x0][0x3a0] ;  /* 0x0000e800ff117b82 */ /* 0x000ee20000000800 */
[----:B0-----:R-:W-:-:S05]  /*0090*/  IMAD R0, R0, UR4, R3 ;  /* 0x0000000400007c24 */ /* 0x001fca000f8e0203 */
[----:B-1----:R-:W-:Y:S01]  /*00a0*/  ISETP.GE.AND P0, PT, R0, UR6, PT ;  /* 0x0000000600007c0c */ /* 0x002fe2000bf06270 */
[----:B--2---:R-:W-:-:S05]  /*00b0*/  IMAD R16, R16, UR5, R5 ;  /* 0x0000000510107c24 */ /* 0x004fca000f8e0205 */
[----:B---3--:R-:W-:-:S13]  /*00c0*/  ISETP.GE.OR P0, PT, R16, R17, P0 ;  /* 0x000000111000720c */ /* 0x008fda0000706670 */
[----:B------:R-:W-:Y:S05]  /*00d0*/  @P0 EXIT ;  /* 0x000000000000094d */ /* 0x000fea0003800000 */
[----:B------:R-:W0:Y:S01]  /*00e0*/  LDC R19, c[0x0][0x39c] ;  /* 0x0000e700ff137b82 */ /* 0x000e220000000800 */
[----:B------:R-:W1:Y:S01]  /*00f0*/  LDCU.64 UR4, c[0x0][0x358] ;  /* 0x00006b00ff0477ac */ /* 0x000e620008000a00 */
[----:B------:R-:W-:Y:S01]  /*0100*/  HFMA2 R24, -RZ, RZ, 0, 0 ;  /* 0x00000000ff187431 */ /* 0x000fe200000001ff */
[----:B0-----:R-:W-:-:S13]  /*0110*/  ISETP.GE.AND P0, PT, R19, 0x1, PT ;  /* 0x000000011300780c */ /* 0x001fda0003f06270 */
[----:B-1----:R-:W-:Y:S05]  /*0120*/  @!P0 BRA `(.L_x_3) ;  /* 0x0000000400e08947 */ /* 0x002fea0003800000 */
[C---:B------:R-:W-:Y:S01]  /*0130*/  ISETP.GE.U32.AND P1, PT, R19.reuse, 0x8, PT ;  /* 0x000000081300780c */ /* 0x040fe20003f26070 */
[----:B------:R-:W-:Y:S01]  /*0140*/  IMAD R20, R0, R19, RZ ;  /* 0x0000001300147224 */ /* 0x000fe200078e02ff */
[----:B------:R-:W-:Y:S02]  /*0150*/  LOP3.LUT R27, R19, 0x7, RZ, 0xc0, !PT ;  /* 0x00000007131b7812 */ /* 0x000fe400078ec0ff */
[----:B------:R-:W-:Y:S02]  /*0160*/  MOV R24, RZ ;  /* 0x000000ff00187202 */ /* 0x000fe40000000f00 */
[----:B------:R-:W-:Y:S02]  /*0170*/  ISETP.NE.AND P0, PT, R27, RZ, PT ;  /* 0x000000ff1b00720c */ /* 0x000fe40003f05270 */
[----:B------:R-:W-:-:S05]  /*0180*/  MOV R21, RZ ;  /* 0x000000ff00157202 */ /* 0x000fca0000000f00 */
[----:B------:R-:W-:Y:S06]  /*0190*/  @!P1 BRA `(.L_x_4) ;  /* 0x0000000000c49947 */ /* 0x000fec0003800000 */
[----:B------:R-:W0:Y:S01]  /*01a0*/  LDC.64 R2, c[0x0][0x380] ;  /* 0x0000e000ff027b82 */ /* 0x000e220000000a00 */
[----:B------:R-:W-:Y:S02]  /*01b0*/  LOP3.LUT R21, R19, 0x7ffffff8, RZ, 0xc0, !PT ;  /* 0x7ffffff813157812 */ /* 0x000fe400078ec0ff */
[----:B------:R-:W-:Y:S02]  /*01c0*/  MOV R24, RZ ;  /* 0x000000ff00187202 */ /* 0x000fe40000000f00 */
[----:B------:R-:W-:Y:S02]  /*01d0*/  MOV R18, R16 ;  /* 0x0000001000127202 */ /* 0x000fe40000000f00 */
[----:B------:R-:W-:Y:S01]  /*01e0*/  IADD3 R22, PT, PT, -R21, RZ, RZ ;  /* 0x000000ff15167210 */ /* 0x000fe20007ffe1ff */
[----:B0-----:R-:W-:-:S03]  /*01f0*/  IMAD.WIDE.U32 R2, R20, 0x4, R2 ;  /* 0x0000000414027825 */ /* 0x001fc600078e0002 */
[----:B------:R-:W-:-:S04]  /*0200*/  IADD3 R4, P1, PT, R2, 0x10, RZ ;  /* 0x0000001002047810 */ /* 0x000fc80007f3e0ff */
[----:B------:R-:W-:-:S09]  /*0210*/  IADD3.X R5, PT, PT, RZ, R3, RZ, P1, !PT ;  /* 0x00000003ff057210 */ /* 0x000fd20000ffe4ff */
.L_x_5:
[----:B------:R-:W0:Y:S01]  /*0220*/  LDC.64 R14, c[0x0][0x388] ;  /* 0x0000e200ff0e7b82 */ /* 0x000e220000000a00 */
[----:B------:R-:W-:Y:S02]  /*0230*/  MOV R2, R4 ;  /* 0x0000000400027202 */ /* 0x000fe40000000f00 */
[----:B------:R-:W-:-:S05]  /*0240*/  MOV R3, R5 ;  /* 0x0000000500037202 */ /* 0x000fca0000000f00 */
[----:B------:R-:W2:Y:S04]  /*0250*/  LDG.E R25, desc[UR4][R2.64+-0x10] ;  /* 0xfffff00402197981 */ /* 0x000ea8000c1e1900 */
[----:B------:R-:W3:Y:S04]  /*0260*/  LDG.E R23, desc[UR4][R2.64+-0xc] ;  /* 0xfffff40402177981 */ /* 0x000ee8000c1e1900 */
[----:B------:R-:W4:Y:S04]  /*0270*/  LDG.E R29, desc[UR4][R2.64+-0x8] ;  /* 0xfffff804021d7981 */ /* 0x000f28000c1e1900 */
[----:B------:R-:W5:Y:S01]  /*0280*/  LDG.E R28, desc[UR4][R2.64+-0x4] ;  /* 0xfffffc04021c7981 */ /* 0x000f62000c1e1900 */
[----:B0-----:R-:W-:-:S05]  /*0290*/  IMAD.WIDE R14, R18, 0x4, R14 ;  /* 0x00000004120e7825 */ /* 0x001fca00078e020e */
[----:B------:R0:W2:Y:S01]  /*02a0*/  LDG.E R26, desc[UR4][R14.64] ;  /* 0x000000040e1a7981 */ /* 0x0000a2000c1e1900 */
[----:B------:R-:W-:-:S04]  /*02b0*/  IMAD.WIDE R12, R17, 0x4, R14 ;  /* 0x00000004110c7825 */ /* 0x000fc800078e020e */
[C---:B------:R-:W-:Y:S02]  /*02c0*/  IMAD.WIDE R4, R17.reuse, 0x4, R12 ;  /* 0x0000000411047825 */ /* 0x040fe400078e020c */
[----:B------:R-:W3:Y:S02]  /*02d0*/  LDG.E R12, desc[UR4][R12.64] ;  /* 0x000000040c0c7981 */ /* 0x000ee4000c1e1900 */
[C---:B------:R-:W-:Y:S02]  /*02e0*/  IMAD.WIDE R8, R17.reuse, 0x4, R4 ;  /* 0x0000000411087825 */ /* 0x040fe400078e0204 */
[----:B------:R-:W4:Y:S02]  /*02f0*/  LDG.E R4, desc[UR4][R4.64] ;  /* 0x0000000404047981 */ /* 0x000f24000c1e1900 */
[C---:B------:R-:W-:Y:S02]  /*0300*/  IMAD.WIDE R6, R17.reuse, 0x4, R8 ;  /* 0x0000000411067825 */ /* 0x040fe400078e0208 */
[----:B------:R-:W5:Y:S02]  /*0310*/  LDG.E R8, desc[UR4][R8.64] ;  /* 0x0000000408087981 */ /* 0x000f64000c1e1900 */
[----:B------:R-:W-:-:S02]  /*0320*/  IMAD.WIDE R10, R17, 0x4, R6 ;  /* 0x00000004110a7825 */ /* 0x000fc400078e0206 */
[----:B------:R-:W5:Y:S04]  /*0330*/  LDG.E R5, desc[UR4][R2.64] ;  /* 0x0000000402057981 */ /* 0x000f68000c1e1900 */
[----:B------:R-:W5:Y:S01]  /*0340*/  LDG.E R6, desc[UR4][R6.64] ;  /* 0x0000000406067981 */ /* 0x000f62000c1e1900 */
[----:B0-----:R-:W-:-:S03]  /*0350*/  IMAD.WIDE R14, R17, 0x4, R10 ;  /* 0x00000004110e7825 */ /* 0x001fc600078e020a */
[----:B------:R-:W5:Y:S04]  /*0360*/  LDG.E R10, desc[UR4][R10.64] ;  /* 0x000000040a0a7981 */ /* 0x000f68000c1e1900 */
[----:B------:R-:W5:Y:S04]  /*0370*/  LDG.E R13, desc[UR4][R14.64] ;  /* 0x000000040e0d7981 */ /* 0x000f68000c1e1900 */
[----:B------:R-:W5:Y:S04]  /*0380*/  LDG.E R7, desc[UR4][R2.64+0x4] ;  /* 0x0000040402077981 */ /* 0x000f68000c1e1900 */
[----:B------:R-:W5:Y:S01]  /*0390*/  LDG.E R9, desc[UR4][R2.64+0xc] ;  /* 0x00000c0402097981 */ /* 0x000f62000c1e1900 */
[----:B--2---:R-:W-:Y:S01]  /*03a0*/  FFMA R26, R25, R26, R24 ;  /* 0x0000001a191a7223 */ /* 0x004fe20000000018 */
[----:B------:R-:W-:-:S02]  /*03b0*/  IMAD.WIDE R24, R17, 0x4, R14 ;  /* 0x0000000411187825 */ /* 0x000fc400078e020e */
[----:B------:R-:W2:Y:S04]  /*03c0*/  LDG.E R14, desc[UR4][R2.64+0x8] ;  /* 0x00000804020e7981 */ /* 0x000ea8000c1e1900 */
[----:B------:R-:W2:Y:S01]  /*03d0*/  LDG.E R24, desc[UR4][R24.64] ;  /* 0x0000000418187981 */ /* 0x000ea2000c1e1900 */
[----:B---3--:R-:W-:Y:S01]  /*03e0*/  FFMA R12, R23, R12, R26 ;  /* 0x0000000c170c7223 */ /* 0x008fe2000000001a */
[----:B------:R-:W-:-:S03]  /*03f0*/  IADD3 R22, PT, PT, R22, 0x8, RZ ;  /* 0x0000000816167810 */ /* 0x000fc60007ffe0ff */
[----:B----4-:R-:W-:Y:S01]  /*0400*/  FFMA R29, R29, R4, R12 ;  /* 0x000000041d1d7223 */ /* 0x010fe2000000000c */
[----:B------:R-:W-:-:S03]  /*0410*/  ISETP.NE.AND P1, PT, R22, RZ, PT ;  /* 0x000000ff1600720c */ /* 0x000fc60003f25270 */
[----:B-----5:R-:W-:Y:S01]  /*0420*/  FFMA R8, R28, R8, R29 ;  /* 0x000000081c087223 */ /* 0x020fe2000000001d */
[----:B------:R-:W-:-:S03]  /*0430*/  IADD3 R4, P2, PT, R2, 0x20, RZ ;  /* 0x0000002002047810 */ /* 0x000fc60007f5e0ff */
[----:B------:R-:W-:Y:S01]  /*0440*/  FFMA R6, R5, R6, R8 ;  /* 0x0000000605067223 */ /* 0x000fe20000000008 */
[----:B------:R-:W-:Y:S02]  /*0450*/  IADD3.X R5, PT, PT, RZ, R3, RZ, P2, !PT ;  /* 0x00000003ff057210 */ /* 0x000fe400017fe4ff */
[----:B------:R-:W-:Y:S01]  /*0460*/  LEA R18, R17, R18, 0x3 ;  /* 0x0000001211127211 */ /* 0x000fe200078e18ff */
[----:B------:R-:W-:-:S04]  /*0470*/  FFMA R7, R7, R10, R6 ;  /* 0x0000000a07077223 */ /* 0x000fc80000000006 */
[----:B--2---:R-:W-:-:S04]  /*0480*/  FFMA R14, R14, R13, R7 ;  /* 0x0000000d0e0e7223 */ /* 0x004fc80000000007 */
[----:B------:R-:W-:Y:S01]  /*0490*/  FFMA R24, R9, R24, R14 ;  /* 0x0000001809187223 */ /* 0x000fe2000000000e */
[----:B------:R-:W-:Y:S06]  /*04a0*/  @P1 BRA `(.L_x_5) ;  /* 0xfffffffc005c1947 */ /* 0x000fec000383ffff */
.L_x_4:
[----:B------:R-:W-:Y:S05]  /*04b0*/  @!P0 BRA `(.L_x_3) ;  /* 0x0000000000fc8947 */ /* 0x000fea0003800000 */
[----:B------:R-:W-:Y:S02]  /*04c0*/  ISETP.GE.U32.AND P1, PT, R27, 0x4, PT ;  /* 0x000000041b00780c */ /* 0x000fe40003f26070 */
[----:B------:R-:W-:-:S04]  /*04d0*/  LOP3.LUT R14, R19, 0x3, RZ, 0xc0, !PT ;  /* 0x00000003130e7812 */ /* 0x000fc800078ec0ff */
[----:B------:R-:W-:-:S07]  /*04e0*/  ISETP.NE.AND P0, PT, R14, RZ, PT ;  /* 0x000000ff0e00720c */ /* 0x000fce0003f05270 */
[----:B------:R-:W-:Y:S06]  /*04f0*/  @!P1 BRA `(.L_x_6) ;  /* 0x00000000006c9947 */ /* 0x000fec0003800000 */
[----:B------:R-:W0:Y:S01]  /*0500*/  LDC.64 R4, c[0x0][0x388] ;  /* 0x0000e200ff047b82 */ /* 0x000e220000000a00 */
[----:B------:R-:W1:Y:S01]  /*0510*/  LDCU.64 UR6, c[0x0][0x380] ;  /* 0x00007000ff0677ac */ /* 0x000e620008000a00 */
[----:B------:R-:W-:Y:S01]  /*0520*/  IMAD R7, R21, R17, R16 ;  /* 0x0000001115077224 */ /* 0x000fe200078e0210 */
[CC--:B------:R-:W-:Y:S02]  /*0530*/  IADD3 R3, PT, PT, R20.reuse, R21.reuse, RZ ;  /* 0x0000001514037210 */ /* 0x0c0fe40007ffe0ff */
[----:B------:R-:W-:-:S03]  /*0540*/  IADD3 R8, P1, PT, R20, R21, RZ ;  /* 0x0000001514087210 */ /* 0x000fc60007f3e0ff */
[----:B------:R-:W2:Y:S01]  /*0550*/  LDC.64 R12, c[0x0][0x380] ;  /* 0x0000e000ff0c7b82 */ /* 0x000ea20000000a00 */
[----:B0-----:R-:W-:-:S04]  /*0560*/  IMAD.WIDE R4, R7, 0x4, R4 ;  /* 0x0000000407047825 */ /* 0x001fc800078e0204 */
[----:B------:R-:W-:Y:S02]  /*0570*/  IMAD.WIDE R6, R17, 0x4, R4 ;  /* 0x0000000411067825 */ /* 0x000fe400078e0204 */
[----:B------:R-:W3:Y:S02]  /*0580*/  LDG.E R4, desc[UR4][R4.64] ;  /* 0x0000000404047981 */ /* 0x000ee4000c1e1900 */
[----:B--2---:R-:W-:Y:S01]  /*0590*/  IMAD.WIDE.U32 R12, R3, 0x4, R12 ;  /* 0x00000004030c7825 */ /* 0x004fe200078e000c */
[----:B------:R-:W-:Y:S02]  /*05a0*/  IADD3.X R3, PT, PT, RZ, RZ, RZ, P1, !PT ;  /* 0x000000ffff037210 */ /* 0x000fe40000ffe4ff */
[----:B-1----:R-:W-:-:S03]  /*05b0*/  LEA R2, P1, R8, UR6, 0x2 ;  /* 0x0000000608027c11 */ /* 0x002fc6000f8210ff */
[----:B------:R-:W3:Y:S01]  /*05c0*/  LDG.E R13, desc[UR4][R12.64] ;  /* 0x000000040c0d7981 */ /* 0x000ee2000c1e1900 */
[----:B------:R-:W-:Y:S01]  /*05d0*/  LEA.HI.X R3, R8, UR7, R3, 0x2, P1 ;  /* 0x0000000708037c11 */ /* 0x000fe200088f1403 */
[C---:B------:R-:W-:Y:S02]  /*05e0*/  IMAD.WIDE R8, R17.reuse, 0x4, R6 ;  /* 0x0000000411087825 */ /* 0x040fe400078e0206 */
[----:B------:R-:W2:Y:S04]  /*05f0*/  LDG.E R6, desc[UR4][R6.64] ;  /* 0x0000000406067981 */ /* 0x000ea8000c1e1900 */
[----:B------:R-:W2:Y:S01]  /*0600*/  LDG.E R15, desc[UR4][R2.64+0x4] ;  /* 0x00000404020f7981 */ /* 0x000ea2000c1e1900 */
[----:B------:R-:W-:-:S03]  /*0610*/  IMAD.WIDE R10, R17, 0x4, R8 ;  /* 0x00000004110a7825 */ /* 0x000fc600078e0208 */
[----:B------:R-:W4:Y:S04]  /*0620*/  LDG.E R22, desc[UR4][R8.64] ;  /* 0x0000000408167981 */ /* 0x000f28000c1e1900 */
[----:B------:R-:W4:Y:S04]  /*0630*/  LDG.E R18, desc[UR4][R2.64+0x8] ;  /* 0x0000080402127981 */ /* 0x000f28000c1e1900 */
[----:B------:R-:W5:Y:S04]  /*0640*/  LDG.E R26, desc[UR4][R2.64+0xc] ;  /* 0x00000c04021a7981 */ /* 0x000f68000c1e1900 */
[----:B------:R-:W5:Y:S01]  /*0650*/  LDG.E R10, desc[UR4][R10.64] ;  /* 0x000000040a0a7981 */ /* 0x000f62000c1e1900 */
[----:B------:R-:W-:Y:S01]  /*0660*/  IADD3 R21, PT, PT, R21, 0x4, RZ ;  /* 0x0000000415157810 */ /* 0x000fe20007ffe0ff */
[----:B---3--:R-:W-:-:S04]  /*0670*/  FFMA R24, R13, R4, R24 ;  /* 0x000000040d187223 */ /* 0x008fc80000000018 */
[----:B--2---:R-:W-:-:S04]  /*0680*/  FFMA R15, R15, R6, R24 ;  /* 0x000000060f0f7223 */ /* 0x004fc80000000018 */
[----:B----4-:R-:W-:-:S04]  /*0690*/  FFMA R15, R18, R22, R15 ;  /* 0x00000016120f7223 */ /* 0x010fc8000000000f */
[----:B-----5:R-:W-:-:S07]  /*06a0*/  FFMA R24, R26, R10, R15 ;  /* 0x0000000a1a187223 */ /* 0x020fce000000000f */
.L_x_6:
[----:B------:R-:W-:Y:S05]  /*06b0*/  @!P0 BRA `(.L_x_3) ;  /* 0x00000000007c8947 */ /* 0x000fea0003800000 */
[----:B------:R-:W-:Y:S01]  /*06c0*/  ISETP.NE.AND P1, PT, R14, 0x1, PT ;  /* 0x000000010e00780c */ /* 0x000fe20003f25270 */
[----:B------:R-:W0:Y:S01]  /*06d0*/  LDC.64 R10, c[0x0][0x380] ;  /* 0x0000e000ff0a7b82 */ /* 0x000e220000000a00 */
[----:B------:R-:W-:-:S04]  /*06e0*/  LOP3.LUT R19, R19, 0x1, RZ, 0xc0, !PT ;  /* 0x0000000113137812 */ /* 0x000fc800078ec0ff */
[----:B------:R-:W-:-:S03]  /*06f0*/  ISETP.NE.U32.AND P0, PT, R19, 0x1, PT ;  /* 0x000000011300780c */ /* 0x000fc60003f05070 */
[----:B------:R-:W1:Y:S04]  /*0700*/  LDC.64 R8, c[0x0][0x388] ;  /* 0x0000e200ff087b82 */ /* 0x000e680000000a00 */
[CC--:B------:R-:W-:Y:S02]  /*0710*/  @P1 IADD3 R13, PT, PT, R20.reuse, R21.reuse, RZ ;  /* 0x00000015140d1210 */ /* 0x0c0fe40007ffe0ff */
[----:B------:R-:W-:Y:S02]  /*0720*/  @P1 IADD3 R12, P2, PT, R20, R21, RZ ;  /* 0x00000015140c1210 */ /* 0x000fe40007f5e0ff */
[----:B------:R-:W2:Y:S02]  /*0730*/  @P1 LDC.64 R2, c[0x0][0x380] ;  /* 0x0000e000ff021b82 */ /* 0x000ea40000000a00 */
[----:B------:R-:W-:-:S06]  /*0740*/  @P1 IADD3.X R14, PT, PT, RZ, RZ, RZ, P2, !PT ;  /* 0x000000ffff0e1210 */ /* 0x000fcc00017fe4ff */
[----:B------:R-:W3:Y:S01]  /*0750*/  LDC.64 R4, c[0x0][0x380] ;  /* 0x0000e000ff047b82 */ /* 0x000ee20000000a00 */
[----:B0-----:R-:W-:-:S04]  /*0760*/  @P1 IMAD.WIDE.U32 R10, R13, 0x4, R10 ;  /* 0x000000040d0a1825 */ /* 0x001fc800078e000a */
[C---:B------:R-:W-:Y:S01]  /*0770*/  @P1 IMAD R13, R21.reuse, R17, R16 ;  /* 0x00000011150d1224 */ /* 0x040fe200078e0210 */
[----:B------:R-:W-:Y:S01]  /*0780*/  @P1 IADD3 R21, PT, PT, R21, 0x2, RZ ;  /* 0x0000000215151810 */ /* 0x000fe20007ffe0ff */
[----:B------:R-:W4:Y:S01]  /*0790*/  @P1 LDG.E R11, desc[UR4][R10.64] ;  /* 0x000000040a0b1981 */ /* 0x000f22000c1e1900 */
[----:B------:R-:W0:Y:S01]  /*07a0*/  LDC.64 R6, c[0x0][0x388] ;  /* 0x0000e200ff067b82 */ /* 0x000e220000000a00 */
[----:B-1----:R-:W-:Y:S01]  /*07b0*/  @P1 IMAD.WIDE R8, R13, 0x4, R8 ;  /* 0x000000040d081825 */ /* 0x002fe200078e0208 */
[----:B------:R-:W-:Y:S02]  /*07c0*/  @!P0 IADD3 R15, PT, PT, R20, R21, RZ ;  /* 0x00000015140f8210 */ /* 0x000fe40007ffe0ff */
[----:B--2---:R-:W-:Y:S01]  /*07d0*/  @P1 LEA R2, P2, R12, R2, 0x2 ;  /* 0x000000020c021211 */ /* 0x004fe200078410ff */
[----:B------:R-:W-:-:S03]  /*07e0*/  @!P0 IMAD R21, R21, R17, R16 ;  /* 0x0000001115158224 */ /* 0x000fc600078e0210 */
[----:B------:R-:W-:Y:S01]  /*07f0*/  @P1 LEA.HI.X R3, R12, R3, R14, 0x2, P2 ;  /* 0x000000030c031211 */ /* 0x000fe200010f140e */
[----:B------:R-:W-:Y:S01]  /*0800*/  @P1 IMAD.WIDE R12, R17, 0x4, R8 ;  /* 0x00000004110c1825 */ /* 0x000fe200078e0208 */
[----:B------:R-:W4:Y:S03]  /*0810*/  @P1 LDG.E R14, desc[UR4][R8.64] ;  /* 0x00000004080e1981 */ /* 0x000f26000c1e1900 */
[----:B---3--:R-:W-:Y:S01]  /*0820*/  @!P0 IMAD.WIDE.U32 R4, R15, 0x4, R4 ;  /* 0x000000040f048825 */ /* 0x008fe200078e0004 */
[----:B------:R-:W2:Y:S04]  /*0830*/  @P1 LDG.E R2, desc[UR4][R2.64+0x4] ;  /* 0x0000040402021981 */ /* 0x000ea8000c1e1900 */
[----:B------:R-:W2:Y:S01]  /*0840*/  @P1 LDG.E R12, desc[UR4][R12.64] ;  /* 0x000000040c0c1981 */ /* 0x000ea2000c1e1900 */
[----:B0-----:R-:W-:-:S03]  /*0850*/  @!P0 IMAD.WIDE R6, R21, 0x4, R6 ;  /* 0x0000000415068825 */ /* 0x001fc600078e0206 */
[----:B------:R-:W3:Y:S04]  /*0860*/  @!P0 LDG.E R5, desc[UR4][R4.64] ;  /* 0x0000000404058981 */ /* 0x000ee8000c1e1900 */
[----:B------:R-:W3:Y:S01]  /*0870*/  @!P0 LDG.E R6, desc[UR4][R6.64] ;  /* 0x0000000406068981 */ /* 0x000ee2000c1e1900 */
[----:B----4-:R-:W-:-:S04]  /*0880*/  @P1 FFMA R11, R11, R14, R24 ;  /* 0x0000000e0b0b1223 */ /* 0x010fc80000000018 */
[----:B--2---:R-:W-:-:S04]  /*0890*/  @P1 FFMA R24, R2, R12, R11 ;  /* 0x0000000c02181223 */ /* 0x004fc8000000000b */
[----:B---3--:R-:W-:-:S07]  /*08a0*/  @!P0 FFMA R24, R5, R6, R24 ;  /* 0x0000000605188223 */ /* 0x008fce0000000018 */
.L_x_3:
[----:B------:R-:W0:Y:S01]  /*08b0*/  LDC.64 R2, c[0x0][0x390] ;  /* 0x0000e400ff027b82 */ /* 0x000e220000000a00 */
[----:B------:R-:W-:-:S04]  /*08c0*/  IMAD R17, R0, R17, R16 ;  /* 0x0000001100117224 */ /* 0x000fc800078e0210 */
[----:B0-----:R-:W-:-:S05]  /*08d0*/  IMAD.WIDE R2, R17, 0x4, R2 ;  /* 0x0000000411027825 */ /* 0x001fca00078e0202 */
[----:B------:R-:W-:Y:S01]  /*08e0*/  STG.E desc[UR4][R2.64], R24 ;  /* 0x0000001802007986 */ /* 0x000fe2000c101904 */
[----:B------:R-:W-:Y:S05]  /*08f0*/  EXIT ;  /* 0x000000000000794d */ /* 0x000fea0003800000 */
.L_x_7:
        /* <DEDUP_REMOVED lines=16> */
.L_x_9:


//--------------------- .nv.shared._Z18shared_matrix_multPfS_S_iii --------------------------
	.section	.nv.shared._Z18shared_matrix_multPfS_S_iii,"aw",@nobits
	.sectionflags	@""
	.align	4
.nv.shared._Z18shared_matrix_multPfS_S_iii:
	.zero		3072


//--------------------- .nv.shared.reserved.0     --------------------------
	.section	.nv.shared.reserved.0,"aw",@nobits
	.weak		__nv_reservedSMEM_offset_0_alias
	.size		__nv_reservedSMEM_offset_0_alias, 0, 64
	.other		__nv_reservedSMEM_offset_0_alias,@"STO_CUDA_RESERVED_SHARED STV_DEFAULT"
__nv_reservedSMEM_offset_0_alias:
	.zero		0
	.zero		64


//--------------------- .nv.constant0._Z18shared_matrix_multPfS_S_iii --------------------------
	.section	.nv.constant0._Z18shared_matrix_multPfS_S_iii,"a",@progbits
	.sectionflags	@""
	.align	4
.nv.constant0._Z18shared_matrix_multPfS_S_iii:
	.zero		932


//--------------------- .nv.constant0._Z15gpu_matrix_multPfS_S_iii --------------------------
	.section	.nv.constant0._Z15gpu_matrix_multPfS_S_iii,"a",@progbits
	.sectionflags	@""
	.align	4
.nv.constant0._Z15gpu_matrix_multPfS_S_iii:
	.zero		932


//--------------------- SYMBOLS --------------------------

	.type		.nv.reservedSmem.offset0,@object
	.size		.nv.reservedSmem.offset0,0x4
	.type		.nv.reservedSmem.cap,@object
	.size		.nv.reservedSmem.cap,0x4
